//
// Generated by NVIDIA NVVM Compiler
//
// Compiler Build ID: CL-36424714
// Cuda compilation tools, release 13.0, V13.0.88
// Based on NVVM 20.0.0
//

.version 9.0
.target sm_100
.address_size 64

	// .globl	_Z13cudaMatrixAddPfS_S_ii

.visible .entry _Z13cudaMatrixAddPfS_S_ii(
	.param .u64 .ptr .align 1 _Z13cudaMatrixAddPfS_S_ii_param_0,
	.param .u64 .ptr .align 1 _Z13cudaMatrixAddPfS_S_ii_param_1,
	.param .u64 .ptr .align 1 _Z13cudaMatrixAddPfS_S_ii_param_2,
	.param .u32 _Z13cudaMatrixAddPfS_S_ii_param_3,
	.param .u32 _Z13cudaMatrixAddPfS_S_ii_param_4
)
{
	.reg .pred 	%p<4>;
	.reg .b32 	%r<6>;
	.reg .b32 	%f<4>;
	.reg .b64 	%rd<11>;

	ld.param.u64 	%rd1, [_Z13cudaMatrixAddPfS_S_ii_param_0];
	ld.param.u64 	%rd2, [_Z13cudaMatrixAddPfS_S_ii_param_1];
	ld.param.u64 	%rd3, [_Z13cudaMatrixAddPfS_S_ii_param_2];
	ld.param.u32 	%r4, [_Z13cudaMatrixAddPfS_S_ii_param_3];
	ld.param.u32 	%r3, [_Z13cudaMatrixAddPfS_S_ii_param_4];
	mov.u32 	%r1, %tid.x;
	mov.u32 	%r2, %tid.y;
	setp.ge.s32 	%p1, %r1, %r4;
	setp.ge.s32 	%p2, %r2, %r3;
	or.pred  	%p3, %p1, %p2;
	@%p3 bra 	$L__BB0_2;
	cvta.to.global.u64 	%rd4, %rd1;
	cvta.to.global.u64 	%rd5, %rd2;
	cvta.to.global.u64 	%rd6, %rd3;
	mad.lo.s32 	%r5, %r3, %r1, %r2;
	mul.wide.u32 	%rd7, %r5, 4;
	add.s64 	%rd8, %rd4, %rd7;
	ld.global.f32 	%f1, [%rd8];
	add.s64 	%rd9, %rd5, %rd7;
	ld.global.f32 	%f2, [%rd9];
	add.f32 	%f3, %f1, %f2;
	add.s64 	%rd10, %rd6, %rd7;
	st.global.f32 	[%rd10], %f3;
$L__BB0_2:
	ret;

}
	// .globl	_Z14cudaMatrixMultPfS_S_i
.visible .entry _Z14cudaMatrixMultPfS_S_i(
	.param .u64 .ptr .align 1 _Z14cudaMatrixMultPfS_S_i_param_0,
	.param .u64 .ptr .align 1 _Z14cudaMatrixMultPfS_S_i_param_1,
	.param .u64 .ptr .align 1 _Z14cudaMatrixMultPfS_S_i_param_2,
	.param .u32 _Z14cudaMatrixMultPfS_S_i_param_3
)
{
	.reg .pred 	%p<10>;
	.reg .b32 	%r<38>;
	.reg .b32 	%f<67>;
	.reg .b64 	%rd<39>;

	ld.param.u64 	%rd4, [_Z14cudaMatrixMultPfS_S_i_param_0];
	ld.param.u64 	%rd5, [_Z14cudaMatrixMultPfS_S_i_param_1];
	ld.param.u64 	%rd3, [_Z14cudaMatrixMultPfS_S_i_param_2];
	ld.param.u32 	%r20, [_Z14cudaMatrixMultPfS_S_i_param_3];
	cvta.to.global.u64 	%rd1, %rd5;
	cvta.to.global.u64 	%rd2, %rd4;
	mov.u32 	%r1, %ctaid.x;
	mov.u32 	%r2, %tid.x;
	max.s32 	%r21, %r1, %r2;
	setp.ge.s32 	%p1, %r21, %r20;
	@%p1 bra 	$L__BB1_13;
	mul.lo.s32 	%r3, %r20, %r1;
	add.s32 	%r23, %r20, -1;
	and.b32  	%r4, %r20, 7;
	setp.lt.u32 	%p2, %r23, 7;
	mov.f32 	%f66, 0f00000000;
	mov.b32 	%r36, 0;
	@%p2 bra 	$L__BB1_4;
	and.b32  	%r36, %r20, -8;
	neg.s32 	%r34, %r36;
	shl.b32 	%r7, %r20, 3;
	mov.f32 	%f66, 0f00000000;
	mul.wide.s32 	%rd10, %r20, 4;
	mov.u32 	%r32, %r3;
	mov.u32 	%r33, %r2;
$L__BB1_3:
	.pragma "nounroll";
	mul.wide.s32 	%rd6, %r32, 4;
	add.s64 	%rd7, %rd2, %rd6;
	ld.global.f32 	%f16, [%rd7];
	mul.wide.s32 	%rd8, %r33, 4;
	add.s64 	%rd9, %rd1, %rd8;
	ld.global.f32 	%f17, [%rd9];
	fma.rn.f32 	%f18, %f16, %f17, %f66;
	ld.global.f32 	%f19, [%rd7+4];
	add.s64 	%rd11, %rd9, %rd10;
	ld.global.f32 	%f20, [%rd11];
	fma.rn.f32 	%f21, %f19, %f20, %f18;
	ld.global.f32 	%f22, [%rd7+8];
	add.s64 	%rd12, %rd11, %rd10;
	ld.global.f32 	%f23, [%rd12];
	fma.rn.f32 	%f24, %f22, %f23, %f21;
	ld.global.f32 	%f25, [%rd7+12];
	add.s64 	%rd13, %rd12, %rd10;
	ld.global.f32 	%f26, [%rd13];
	fma.rn.f32 	%f27, %f25, %f26, %f24;
	ld.global.f32 	%f28, [%rd7+16];
	add.s64 	%rd14, %rd13, %rd10;
	ld.global.f32 	%f29, [%rd14];
	fma.rn.f32 	%f30, %f28, %f29, %f27;
	ld.global.f32 	%f31, [%rd7+20];
	add.s64 	%rd15, %rd14, %rd10;
	ld.global.f32 	%f32, [%rd15];
	fma.rn.f32 	%f33, %f31, %f32, %f30;
	ld.global.f32 	%f34, [%rd7+24];
	add.s64 	%rd16, %rd15, %rd10;
	ld.global.f32 	%f35, [%rd16];
	fma.rn.f32 	%f36, %f34, %f35, %f33;
	ld.global.f32 	%f37, [%rd7+28];
	add.s64 	%rd17, %rd16, %rd10;
	ld.global.f32 	%f38, [%rd17];
	fma.rn.f32 	%f66, %f37, %f38, %f36;
	add.s32 	%r34, %r34, 8;
	add.s32 	%r33, %r33, %r7;
	add.s32 	%r32, %r32, 8;
	setp.ne.s32 	%p3, %r34, 0;
	@%p3 bra 	$L__BB1_3;
$L__BB1_4:
	setp.eq.s32 	%p4, %r4, 0;
	@%p4 bra 	$L__BB1_12;
	and.b32  	%r15, %r20, 3;
	setp.lt.u32 	%p5, %r4, 4;
	@%p5 bra 	$L__BB1_7;
	add.s32 	%r24, %r36, %r3;
	mul.wide.s32 	%rd18, %r24, 4;
	add.s64 	%rd19, %rd2, %rd18;
	ld.global.f32 	%f40, [%rd19];
	mad.lo.s32 	%r25, %r36, %r20, %r2;
	mul.wide.s32 	%rd20, %r25, 4;
	add.s64 	%rd21, %rd1, %rd20;
	ld.global.f32 	%f41, [%rd21];
	fma.rn.f32 	%f42, %f40, %f41, %f66;
	ld.global.f32 	%f43, [%rd19+4];
	mul.wide.s32 	%rd22, %r20, 4;
	add.s64 	%rd23, %rd21, %rd22;
	ld.global.f32 	%f44, [%rd23];
	fma.rn.f32 	%f45, %f43, %f44, %f42;
	ld.global.f32 	%f46, [%rd19+8];
	add.s64 	%rd24, %rd23, %rd22;
	ld.global.f32 	%f47, [%rd24];
	fma.rn.f32 	%f48, %f46, %f47, %f45;
	ld.global.f32 	%f49, [%rd19+12];
	add.s64 	%rd25, %rd24, %rd22;
	ld.global.f32 	%f50, [%rd25];
	fma.rn.f32 	%f66, %f49, %f50, %f48;
	add.s32 	%r36, %r36, 4;
$L__BB1_7:
	setp.eq.s32 	%p6, %r15, 0;
	@%p6 bra 	$L__BB1_12;
	setp.eq.s32 	%p7, %r15, 1;
	@%p7 bra 	$L__BB1_10;
	add.s32 	%r26, %r36, %r3;
	mul.wide.s32 	%rd26, %r26, 4;
	add.s64 	%rd27, %rd2, %rd26;
	ld.global.f32 	%f52, [%rd27];
	mad.lo.s32 	%r27, %r36, %r20, %r2;
	mul.wide.s32 	%rd28, %r27, 4;
	add.s64 	%rd29, %rd1, %rd28;
	ld.global.f32 	%f53, [%rd29];
	fma.rn.f32 	%f54, %f52, %f53, %f66;
	ld.global.f32 	%f55, [%rd27+4];
	mul.wide.s32 	%rd30, %r20, 4;
	add.s64 	%rd31, %rd29, %rd30;
	ld.global.f32 	%f56, [%rd31];
	fma.rn.f32 	%f66, %f55, %f56, %f54;
	add.s32 	%r36, %r36, 2;
$L__BB1_10:
	and.b32  	%r28, %r20, 1;
	setp.eq.b32 	%p8, %r28, 1;
	not.pred 	%p9, %p8;
	@%p9 bra 	$L__BB1_12;
	add.s32 	%r29, %r36, %r3;
	mul.wide.s32 	%rd32, %r29, 4;
	add.s64 	%rd33, %rd2, %rd32;
	ld.global.f32 	%f57, [%rd33];
	mad.lo.s32 	%r30, %r36, %r20, %r2;
	mul.wide.s32 	%rd34, %r30, 4;
	add.s64 	%rd35, %rd1, %rd34;
	ld.global.f32 	%f58, [%rd35];
	fma.rn.f32 	%f66, %f57, %f58, %f66;
$L__BB1_12:
	add.s32 	%r31, %r3, %r2;
	cvta.to.global.u64 	%rd36, %rd3;
	mul.wide.u32 	%rd37, %r31, 4;
	add.s64 	%rd38, %rd36, %rd37;
	st.global.f32 	[%rd38], %f66;
$L__BB1_13:
	ret;

}


// ===== COMPILED SASS (sm_100) =====

	.target	sm_100

	.elftype	@"ET_EXEC"


//--------------------- .note.nv.tkinfo           --------------------------
	.section	.note.nv.tkinfo,"",@"SHT_NOTE"
	.sectionflags	@"SHF_NOTE_NV_TKINFO"
	.tkinfo
        /*0018*/ 	.word	0x00000002
        /*0030*/ 	.string	""
        /*0030*/ 	.string	"ptxas"
        /*0030*/ 	.string	"Cuda compilation tools, release 13.0, V13.0.88"
        /*0030*/ 	.string	"Build cuda_13.0.r13.0/compiler.36424714_0"
        /*0030*/ 	.string	"-arch sm_100 -m 64 "



//--------------------- .note.nv.cuinfo           --------------------------
	.section	.note.nv.cuinfo,"",@"SHT_NOTE"
	.sectionflags	@"SHF_NOTE_NV_CUINFO"
        /*0018*/ 	.short	0x0002
        /*001a*/ 	.short	0x0064
        /*001c*/ 	.short	0x0082
	.zero		2


//--------------------- .nv.info                  --------------------------
	.section	.nv.info,"",@"SHT_CUDA_INFO"
	.align	4


	//----- nvinfo : EIATTR_REGCOUNT
	.align		4
        /*0000*/ 	.byte	0x04, 0x2f
        /*0002*/ 	.short	(.L_1 - .L_0)
	.align		4
.L_0:
        /*0004*/ 	.word	index@(_Z13cudaMatrixAddPfS_S_ii)
        /*0008*/ 	.word	0x0000000c


	//----- nvinfo : EIATTR_FRAME_SIZE
	.align		4
.L_1:
        /*000c*/ 	.byte	0x04, 0x11
        /*000e*/ 	.short	(.L_3 - .L_2)
	.align		4
.L_2:
        /*0010*/ 	.word	index@(_Z13cudaMatrixAddPfS_S_ii)
        /*0014*/ 	.word	0x00000000


	//----- nvinfo : EIATTR_REGCOUNT
	.align		4
.L_3:
        /*0018*/ 	.byte	0x04, 0x2f
        /*001a*/ 	.short	(.L_5 - .L_4)
	.align		4
.L_4:
        /*001c*/ 	.word	index@(_Z14cudaMatrixMultPfS_S_i)
        /*0020*/ 	.word	0x00000020


	//----- nvinfo : EIATTR_FRAME_SIZE
	.align		4
.L_5:
        /*0024*/ 	.byte	0x04, 0x11
        /*0026*/ 	.short	(.L_7 - .L_6)
	.align		4
.L_6:
        /*0028*/ 	.word	index@(_Z14cudaMatrixMultPfS_S_i)
        /*002c*/ 	.word	0x00000000


	//----- nvinfo : EIATTR_MIN_STACK_SIZE
	.align		4
.L_7:
        /*0030*/ 	.byte	0x04, 0x12
        /*0032*/ 	.short	(.L_9 - .L_8)
	.align		4
.L_8:
        /*0034*/ 	.word	index@(_Z14cudaMatrixMultPfS_S_i)
        /*0038*/ 	.word	0x00000000


	//----- nvinfo : EIATTR_MIN_STACK_SIZE
	.align		4
.L_9:
        /*003c*/ 	.byte	0x04, 0x12
        /*003e*/ 	.short	(.L_11 - .L_10)
	.align		4
.L_10:
        /*0040*/ 	.word	index@(_Z13cudaMatrixAddPfS_S_ii)
        /*0044*/ 	.word	0x00000000
.L_11:


//--------------------- .nv.compat                --------------------------
	.section	.nv.compat,"",@"SHT_CUDA_COMPAT_INFO"
	.align	4
        /*0000*/ 	.byte	0x02, 0x09, 0x00, 0x00, 0x02, 0x02, 0x01, 0x00, 0x02, 0x05, 0x05, 0x00, 0x03, 0x07, 0x01, 0x01
        /*0010*/ 	.byte	0x02, 0x03, 0x00, 0x00, 0x02, 0x06, 0x01, 0x00, 0x04, 0x0b, 0x08, 0x00, 0x09, 0x00, 0x00, 0x00
        /*0020*/ 	.byte	0x00, 0x00, 0x00, 0x00


//--------------------- .nv.info._Z14cudaMatrixMultPfS_S_i --------------------------
	.section	.nv.info._Z14cudaMatrixMultPfS_S_i,"",@"SHT_CUDA_INFO"
	.sectionflags	@""
	.align	4


	//----- nvinfo : EIATTR_CUDA_API_VERSION
	.align		4
        /*0000*/ 	.byte	0x04, 0x37
        /*0002*/ 	.short	(.L_13 - .L_12)
.L_12:
        /*0004*/ 	.word	0x00000082


	//----- nvinfo : EIATTR_KPARAM_INFO
	.align		4
.L_13:
        /*0008*/ 	.byte	0x04, 0x17
        /*000a*/ 	.short	(.L_15 - .L_14)
.L_14:
        /*000c*/ 	.word	0x00000000
        /*0010*/ 	.short	0x0003
        /*0012*/ 	.short	0x0018
        /*0014*/ 	.byte	0x00, 0xf0, 0x11, 0x00


	//----- nvinfo : EIATTR_KPARAM_INFO
	.align		4
.L_15:
        /*0018*/ 	.byte	0x04, 0x17
        /*001a*/ 	.short	(.L_17 - .L_16)
.L_16:
        /*001c*/ 	.word	0x00000000
        /*0020*/ 	.short	0x0002
        /*0022*/ 	.short	0x0010
        /*0024*/ 	.byte	0x00, 0xf5, 0x21, 0x00


	//----- nvinfo : EIATTR_KPARAM_INFO
	.align		4
.L_17:
        /*0028*/ 	.byte	0x04, 0x17
        /*002a*/ 	.short	(.L_19 - .L_18)
.L_18:
        /*002c*/ 	.word	0x00000000
        /*0030*/ 	.short	0x0001
        /*0032*/ 	.short	0x0008
        /*0034*/ 	.byte	0x00, 0xf5, 0x21, 0x00


	//----- nvinfo : EIATTR_KPARAM_INFO
	.align		4
.L_19:
        /*0038*/ 	.byte	0x04, 0x17
        /*003a*/ 	.short	(.L_21 - .L_20)
.L_20:
        /*003c*/ 	.word	0x00000000
        /*0040*/ 	.short	0x0000
        /*0042*/ 	.short	0x0000
        /*0044*/ 	.byte	0x00, 0xf5, 0x21, 0x00


	//----- nvinfo : EIATTR_SPARSE_MMA_MASK
	.align		4
.L_21:
        /*0048*/ 	.byte	0x03, 0x50
        /*004a*/ 	.short	0x0000


	//----- nvinfo : EIATTR_MAXREG_COUNT
	.align		4
        /*004c*/ 	.byte	0x03, 0x1b
        /*004e*/ 	.short	0x00ff


	//----- nvinfo : EIATTR_MERCURY_ISA_VERSION
	.align		4
        /*0050*/ 	.byte	0x03, 0x5f
        /*0052*/ 	.short	0x0101


	//----- nvinfo : EIATTR_VRC_CTA_INIT_COUNT
	.align		4
        /*0054*/ 	.byte	0x02, 0x4a
	.zero		1
	.zero		1


	//----- nvinfo : EIATTR_EXIT_INSTR_OFFSETS
	.align		4
        /*0058*/ 	.byte	0x04, 0x1c
        /*005a*/ 	.short	(.L_23 - .L_22)


	//   ....[0]....
.L_22:
        /*005c*/ 	.word	0x00000060


	//   ....[1]....
        /*0060*/ 	.word	0x00000770


	//----- nvinfo : EIATTR_CBANK_PARAM_SIZE
	.align		4
.L_23:
        /*0064*/ 	.byte	0x03, 0x19
        /*0066*/ 	.short	0x001c


	//----- nvinfo : EIATTR_PARAM_CBANK
	.align		4
        /*0068*/ 	.byte	0x04, 0x0a
        /*006a*/ 	.short	(.L_25 - .L_24)
	.align		4
.L_24:
        /*006c*/ 	.word	index@(.nv.constant0._Z14cudaMatrixMultPfS_S_i)
        /*0070*/ 	.short	0x0380
        /*0072*/ 	.short	0x001c


	//----- nvinfo : EIATTR_SW_WAR
	.align		4
.L_25:
        /*0074*/ 	.byte	0x04, 0x36
        /*0076*/ 	.short	(.L_27 - .L_26)
.L_26:
        /*0078*/ 	.word	0x00000008
.L_27:


//--------------------- .nv.info._Z13cudaMatrixAddPfS_S_ii --------------------------
	.section	.nv.info._Z13cudaMatrixAddPfS_S_ii,"",@"SHT_CUDA_INFO"
	.sectionflags	@""
	.align	4


	//----- nvinfo : EIATTR_CUDA_API_VERSION
	.align		4
        /*0000*/ 	.byte	0x04, 0x37
        /*0002*/ 	.short	(.L_29 - .L_28)
.L_28:
        /*0004*/ 	.word	0x00000082


	//----- nvinfo : EIATTR_KPARAM_INFO
	.align		4
.L_29:
        /*0008*/ 	.byte	0x04, 0x17
        /*000a*/ 	.short	(.L_31 - .L_30)
.L_30:
        /*000c*/ 	.word	0x00000000
        /*0010*/ 	.short	0x0004
        /*0012*/ 	.short	0x001c
        /*0014*/ 	.byte	0x00, 0xf0, 0x11, 0x00


	//----- nvinfo : EIATTR_KPARAM_INFO
	.align		4
.L_31:
        /*0018*/ 	.byte	0x04, 0x17
        /*001a*/ 	.short	(.L_33 - .L_32)
.L_32:
        /*001c*/ 	.word	0x00000000
        /*0020*/ 	.short	0x0003
        /*0022*/ 	.short	0x0018
        /*0024*/ 	.byte	0x00, 0xf0, 0x11, 0x00


	//----- nvinfo : EIATTR_KPARAM_INFO
	.align		4
.L_33:
        /*0028*/ 	.byte	0x04, 0x17
        /*002a*/ 	.short	(.L_35 - .L_34)
.L_34:
        /*002c*/ 	.word	0x00000000
        /*0030*/ 	.short	0x0002
        /*0032*/ 	.short	0x0010
        /*0034*/ 	.byte	0x00, 0xf5, 0x21, 0x00


	//----- nvinfo : EIATTR_KPARAM_INFO
	.align		4
.L_35:
        /*0038*/ 	.byte	0x04, 0x17
        /*003a*/ 	.short	(.L_37 - .L_36)
.L_36:
        /*003c*/ 	.word	0x00000000
        /*0040*/ 	.short	0x0001
        /*0042*/ 	.short	0x0008
        /*0044*/ 	.byte	0x00, 0xf5, 0x21, 0x00


	//----- nvinfo : EIATTR_KPARAM_INFO
	.align		4
.L_37:
        /*0048*/ 	.byte	0x04, 0x17
        /*004a*/ 	.short	(.L_39 - .L_38)
.L_38:
        /*004c*/ 	.word	0x00000000
        /*0050*/ 	.short	0x0000
        /*0052*/ 	.short	0x0000
        /*0054*/ 	.byte	0x00, 0xf5, 0x21, 0x00


	//----- nvinfo : EIATTR_SPARSE_MMA_MASK
	.align		4
.L_39:
        /*0058*/ 	.byte	0x03, 0x50
        /*005a*/ 	.short	0x0000


	//----- nvinfo : EIATTR_MAXREG_COUNT
	.align		4
        /*005c*/ 	.byte	0x03, 0x1b
        /*005e*/ 	.short	0x00ff


	//----- nvinfo : EIATTR_MERCURY_ISA_VERSION
	.align		4
        /*0060*/ 	.byte	0x03, 0x5f
        /*0062*/ 	.short	0x0101


	//----- nvinfo : EIATTR_VRC_CTA_INIT_COUNT
	.align		4
        /*0064*/ 	.byte	0x02, 0x4a
	.zero		1
	.zero		1


	//----- nvinfo : EIATTR_EXIT_INSTR_OFFSETS
	.align		4
        /*0068*/ 	.byte	0x04, 0x1c
        /*006a*/ 	.short	(.L_41 - .L_40)


	//   ....[0]....
.L_40:
        /*006c*/ 	.word	0x00000060


	//   ....[1]....
        /*0070*/ 	.word	0x00000130


	//----- nvinfo : EIATTR_CBANK_PARAM_SIZE
	.align		4
.L_41:
        /*0074*/ 	.byte	0x03, 0x19
        /*0076*/ 	.short	0x0020


	//----- nvinfo : EIATTR_PARAM_CBANK
	.align		4
        /*0078*/ 	.byte	0x04, 0x0a
        /*007a*/ 	.short	(.L_43 - .L_42)
	.align		4
.L_42:
        /*007c*/ 	.word	index@(.nv.constant0._Z13cudaMatrixAddPfS_S_ii)
        /*0080*/ 	.short	0x0380
        /*0082*/ 	.short	0x0020


	//----- nvinfo : EIATTR_SW_WAR
	.align		4
.L_43:
        /*0084*/ 	.byte	0x04, 0x36
        /*0086*/ 	.short	(.L_45 - .L_44)
.L_44:
        /*0088*/ 	.word	0x00000008
.L_45:


//--------------------- .nv.callgraph             --------------------------
	.section	.nv.callgraph,"",@"SHT_CUDA_CALLGRAPH"
	.align	4
	.sectionentsize	8
	.align		4
        /*0000*/ 	.word	0x00000000
	.align		4
        /*0004*/ 	.word	0xffffffff
	.align		4
        /*0008*/ 	.word	0x00000000
	.align		4
        /*000c*/ 	.word	0xfffffffe
	.align		4
        /*0010*/ 	.word	0x00000000
	.align		4
        /*0014*/ 	.word	0xfffffffd
	.align		4
        /*0018*/ 	.word	0x00000000
	.align		4
        /*001c*/ 	.word	0xfffffffc


//--------------------- .text._Z14cudaMatrixMultPfS_S_i --------------------------
	.section	.text._Z14cudaMatrixMultPfS_S_i,"ax",@progbits
	.align	128
        .global         _Z14cudaMatrixMultPfS_S_i
        .type           _Z14cudaMatrixMultPfS_S_i,@function
        .size           _Z14cudaMatrixMultPfS_S_i,(.L_x_6 - _Z14cudaMatrixMultPfS_S_i)
        .other          _Z14cudaMatrixMultPfS_S_i,@"STO_CUDA_ENTRY STV_DEFAULT"
_Z14cudaMatrixMultPfS_S_i:
.text._Z14cudaMatrixMultPfS_S_i:
[----:B------:R-:W-:Y:S01]  /*0000*/  LDC R1, c[0x0][0x37c] ;  /* 0x0000df00ff017b82 */ /* 0x000fe20000000800 */
[----:B------:R-:W0:Y:S07]  /*0010*/  S2R R0, SR_TID.X ;  /* 0x0000000000007919 */ /* 0x000e2e0000002100 */
[----:B------:R-:W0:Y:S08]  /*0020*/  S2UR UR4, SR_CTAID.X ;  /* 0x00000000000479c3 */ /* 0x000e300000002500 */
[----:B------:R-:W1:Y:S01]  /*0030*/  LDC R15, c[0x0][0x398] ;  /* 0x0000e600ff0f7b82 */ /* 0x000e620000000800 */
[----:B0-----:R-:W-:-:S04]  /*0040*/  VIMNMX R2, PT, PT, R0, UR4, !PT ;  /* 0x0000000400027c48 */ /* 0x001fc8000ffe0100 */
[----:B-1----:R-:W-:-:S13]  /*0050*/  ISETP.GE.AND P0, PT, R2, R15, PT ;  /* 0x0000000f0200720c */ /* 0x002fda0003f06270 */
[----:B------:R-:W-:Y:S05]  /*0060*/  @P0 EXIT ;  /* 0x000000000000094d */ /* 0x000fea0003800000 */
[C---:B------:R-:W-:Y:S01]  /*0070*/  IADD3 R2, PT, PT, R15.reuse, -0x1, RZ ;  /* 0xffffffff0f027810 */ /* 0x040fe20007ffe0ff */
[----:B------:R-:W0:Y:S01]  /*0080*/  LDCU.64 UR6, c[0x0][0x358] ;  /* 0x00006b00ff0677ac */ /* 0x000e220008000a00 */
[C---:B------:R-:W-:Y:S01]  /*0090*/  LOP3.LUT R25, R15.reuse, 0x7, RZ, 0xc0, !PT ;  /* 0x000000070f197812 */ /* 0x040fe200078ec0ff */
[----:B------:R-:W-:Y:S01]  /*00a0*/  HFMA2 R21, -RZ, RZ, 0, 0 ;  /* 0x00000000ff157431 */ /* 0x000fe200000001ff */
[----:B------:R-:W-:Y:S01]  /*00b0*/  ISETP.GE.U32.AND P1, PT, R2, 0x7, PT ;  /* 0x000000070200780c */ /* 0x000fe20003f26070 */
[----:B------:R-:W-:Y:S01]  /*00c0*/  IMAD R17, R15, UR4, RZ ;  /* 0x000000040f117c24 */ /* 0x000fe2000f8e02ff */
[----:B------:R-:W-:Y:S02]  /*00d0*/  ISETP.NE.AND P0, PT, R25, RZ, PT ;  /* 0x000000ff1900720c */ /* 0x000fe40003f05270 */
[----:B------:R-:W-:-:S09]  /*00e0*/  MOV R16, RZ ;  /* 0x000000ff00107202 */ /* 0x000fd20000000f00 */
[----:B------:R-:W-:Y:S05]  /*00f0*/  @!P1 BRA `(.L_x_0) ;  /* 0x0000000000b49947 */ /* 0x000fea0003800000 */
[----:B------:R-:W-:Y:S02]  /*0100*/  LOP3.LUT R16, R15, 0xfffffff8, RZ, 0xc0, !PT ;  /* 0xfffffff80f107812 */ /* 0x000fe400078ec0ff */
[----:B------:R-:W-:Y:S02]  /*0110*/  MOV R21, RZ ;  /* 0x000000ff00157202 */ /* 0x000fe40000000f00 */
[----:B------:R-:W-:Y:S02]  /*0120*/  MOV R18, R17 ;  /* 0x0000001100127202 */ /* 0x000fe40000000f00 */
[----:B------:R-:W-:Y:S02]  /*0130*/  MOV R14, R0 ;  /* 0x00000000000e7202 */ /* 0x000fe40000000f00 */
[----:B------:R-:W-:-:S07]  /*0140*/  IADD3 R19, PT, PT, -R16, RZ, RZ ;  /* 0x000000ff10137210 */ /* 0x000fce0007ffe1ff */
.L_x_1:
[----:B------:R-:W1:Y:S08]  /*0150*/  LDC.64 R8, c[0x0][0x388] ;  /* 0x0000e200ff087b82 */ /* 0x000e700000000a00 */
[----:B------:R-:W2:Y:S01]  /*0160*/  LDC.64 R2, c[0x0][0x380] ;  /* 0x0000e000ff027b82 */ /* 0x000ea20000000a00 */
[----:B-1----:R-:W-:-:S05]  /*0170*/  IMAD.WIDE R8, R14, 0x4, R8 ;  /* 0x000000040e087825 */ /* 0x002fca00078e0208 */
[----:B0-----:R0:W3:Y:S01]  /*0180*/  LDG.E R20, desc[UR6][R8.64] ;  /* 0x0000000608147981 */ /* 0x0010e2000c1e1900 */
[----:B------:R-:W-:-:S04]  /*0190*/  IMAD.WIDE R12, R15, 0x4, R8 ;  /* 0x000000040f0c7825 */ /* 0x000fc800078e0208 */
[----:B--2---:R-:W-:Y:S01]  /*01a0*/  IMAD.WIDE R2, R18, 0x4, R2 ;  /* 0x0000000412027825 */ /* 0x004fe200078e0202 */
[----:B------:R1:W2:Y:S03]  /*01b0*/  LDG.E R23, desc[UR6][R12.64] ;  /* 0x000000060c177981 */ /* 0x0002a6000c1e1900 */
[C---:B------:R-:W-:Y:S01]  /*01c0*/  IMAD.WIDE R4, R15.reuse, 0x4, R12 ;  /* 0x000000040f047825 */ /* 0x040fe200078e020c */
[----:B------:R-:W3:Y:S04]  /*01d0*/  LDG.E R22, desc[UR6][R2.64] ;  /* 0x0000000602167981 */ /* 0x000ee8000c1e1900 */
[----:B------:R-:W2:Y:S01]  /*01e0*/  LDG.E R24, desc[UR6][R2.64+0x4] ;  /* 0x0000040602187981 */ /* 0x000ea2000c1e1900 */
[----:B------:R-:W-:-:S03]  /*01f0*/  IMAD.WIDE R6, R15, 0x4, R4 ;  /* 0x000000040f067825 */ /* 0x000fc600078e0204 */
[----:B------:R4:W5:Y:S01]  /*0200*/  LDG.E R27, desc[UR6][R4.64] ;  /* 0x00000006041b7981 */ /* 0x000962000c1e1900 */
[----:B0-----:R-:W-:-:S03]  /*0210*/  IMAD.WIDE R8, R15, 0x4, R6 ;  /* 0x000000040f087825 */ /* 0x001fc600078e0206 */
[----:B------:R-:W5:Y:S04]  /*0220*/  LDG.E R26, desc[UR6][R2.64+0x8] ;  /* 0x00000806021a7981 */ /* 0x000f68000c1e1900 */
[----:B------:R-:W5:Y:S01]  /*0230*/  LDG.E R7, desc[UR6][R6.64] ;  /* 0x0000000606077981 */ /* 0x000f62000c1e1900 */
[----:B------:R-:W-:-:S03]  /*0240*/  IMAD.WIDE R10, R15, 0x4, R8 ;  /* 0x000000040f0a7825 */ /* 0x000fc600078e0208 */
[----:B------:R-:W5:Y:S01]  /*0250*/  LDG.E R28, desc[UR6][R2.64+0xc] ;  /* 0x00000c06021c7981 */ /* 0x000f62000c1e1900 */
[----:B-1----:R-:W-:-:S03]  /*0260*/  IMAD.WIDE R12, R15, 0x4, R10 ;  /* 0x000000040f0c7825 */ /* 0x002fc600078e020a */
[----:B------:R-:W5:Y:S04]  /*0270*/  LDG.E R9, desc[UR6][R8.64] ;  /* 0x0000000608097981 */ /* 0x000f68000c1e1900 */
[----:B------:R-:W5:Y:S01]  /*0280*/  LDG.E R6, desc[UR6][R2.64+0x10] ;  /* 0x0000100602067981 */ /* 0x000f62000c1e1900 */
[----:B----4-:R-:W-:-:S03]  /*0290*/  IMAD.WIDE R4, R15, 0x4, R12 ;  /* 0x000000040f047825 */ /* 0x010fc600078e020c */
[----:B------:R-:W4:Y:S04]  /*02a0*/  LDG.E R29, desc[UR6][R10.64] ;  /* 0x000000060a1d7981 */ /* 0x000f28000c1e1900 */
[----:B------:R-:W4:Y:S04]  /*02b0*/  LDG.E R8, desc[UR6][R2.64+0x18] ;  /* 0x0000180602087981 */ /* 0x000f28000c1e1900 */
[----:B------:R-:W4:Y:S04]  /*02c0*/  LDG.E R4, desc[UR6][R4.64] ;  /* 0x0000000604047981 */ /* 0x000f28000c1e1900 */
[----:B------:R-:W4:Y:S04]  /*02d0*/  LDG.E R10, desc[UR6][R2.64+0x14] ;  /* 0x00001406020a7981 */ /* 0x000f28000c1e1900 */
[----:B------:R-:W4:Y:S04]  /*02e0*/  LDG.E R11, desc[UR6][R2.64+0x1c] ;  /* 0x00001c06020b7981 */ /* 0x000f28000c1e1900 */
[----:B------:R-:W4:Y:S01]  /*02f0*/  LDG.E R3, desc[UR6][R12.64] ;  /* 0x000000060c037981 */ /* 0x000f22000c1e1900 */
[----:B------:R-:W-:-:S04]  /*0300*/  IADD3 R19, PT, PT, R19, 0x8, RZ ;  /* 0x0000000813137810 */ /* 0x000fc80007ffe0ff */
[----:B------:R-:W-:Y:S02]  /*0310*/  ISETP.NE.AND P1, PT, R19, RZ, PT ;  /* 0x000000ff1300720c */ /* 0x000fe40003f25270 */
[----:B------:R-:W-:Y:S02]  /*0320*/  IADD3 R18, PT, PT, R18, 0x8, RZ ;  /* 0x0000000812127810 */ /* 0x000fe40007ffe0ff */
[----:B------:R-:W-:Y:S01]  /*0330*/  LEA R14, R15, R14, 0x3 ;  /* 0x0000000e0f0e7211 */ /* 0x000fe200078e18ff */
[----:B---3--:R-:W-:-:S04]  /*0340*/  FFMA R21, R22, R20, R21 ;  /* 0x0000001416157223 */ /* 0x008fc80000000015 */
[----:B--2---:R-:W-:-:S04]  /*0350*/  FFMA R21, R24, R23, R21 ;  /* 0x0000001718157223 */ /* 0x004fc80000000015 */
[----:B-----5:R-:W-:-:S04]  /*0360*/  FFMA R21, R26, R27, R21 ;  /* 0x0000001b1a157223 */ /* 0x020fc80000000015 */
[----:B------:R-:W-:-:S04]  /*0370*/  FFMA R7, R28, R7, R21 ;  /* 0x000000071c077223 */ /* 0x000fc80000000015 */
[----:B------:R-:W-:-:S04]  /*0380*/  FFMA R7, R6, R9, R7 ;  /* 0x0000000906077223 */ /* 0x000fc80000000007 */
[----:B----4-:R-:W-:-:S04]  /*0390*/  FFMA R7, R10, R29, R7 ;  /* 0x0000001d0a077223 */ /* 0x010fc80000000007 */
[----:B------:R-:W-:-:S04]  /*03a0*/  FFMA R8, R8, R3, R7 ;  /* 0x0000000308087223 */ /* 0x000fc80000000007 */
[----:B------:R-:W-:Y:S01]  /*03b0*/  FFMA R21, R11, R4, R8 ;  /* 0x000000040b157223 */ /* 0x000fe20000000008 */
[----:B------:R-:W-:Y:S06]  /*03c0*/  @P1 BRA `(.L_x_1) ;  /* 0xfffffffc00601947 */ /* 0x000fec000383ffff */
.L_x_0:
[----:B------:R-:W-:Y:S05]  /*03d0*/  @!P0 BRA `(.L_x_2) ;  /* 0x0000000000d48947 */ /* 0x000fea0003800000 */
[----:B------:R-:W-:Y:S02]  /*03e0*/  ISETP.GE.U32.AND P0, PT, R25, 0x4, PT ;  /* 0x000000041900780c */ /* 0x000fe40003f06070 */
[----:B------:R-:W-:-:S04]  /*03f0*/  LOP3.LUT R13, R15, 0x3, RZ, 0xc0, !PT ;  /* 0x000000030f0d7812 */ /* 0x000fc800078ec0ff */
[----:B------:R-:W-:-:S07]  /*0400*/  ISETP.NE.AND P1, PT, R13, RZ, PT ;  /* 0x000000ff0d00720c */ /* 0x000fce0003f25270 */
[----:B------:R-:W-:Y:S06]  /*0410*/  @!P0 BRA `(.L_x_3) ;  /* 0x0000000000588947 */ /* 0x000fec0003800000 */
[----:B------:R-:W1:Y:S01]  /*0420*/  LDC.64 R6, c[0x0][0x388] ;  /* 0x0000e200ff067b82 */ /* 0x000e620000000a00 */
[----:B------:R-:W-:Y:S01]  /*0430*/  IMAD R9, R16, R15, R0 ;  /* 0x0000000f10097224 */ /* 0x000fe200078e0200 */
[----:B------:R-:W-:-:S06]  /*0440*/  IADD3 R5, PT, PT, R17, R16, RZ ;  /* 0x0000001011057210 */ /* 0x000fcc0007ffe0ff */
[----:B------:R-:W2:Y:S01]  /*0450*/  LDC.64 R2, c[0x0][0x380] ;  /* 0x0000e000ff027b82 */ /* 0x000ea20000000a00 */
[----:B-1----:R-:W-:-:S04]  /*0460*/  IMAD.WIDE R6, R9, 0x4, R6 ;  /* 0x0000000409067825 */ /* 0x002fc800078e0206 */
[----:B------:R-:W-:Y:S02]  /*0470*/  IMAD.WIDE R8, R15, 0x4, R6 ;  /* 0x000000040f087825 */ /* 0x000fe400078e0206 */
[----:B0-----:R-:W3:Y:S02]  /*0480*/  LDG.E R6, desc[UR6][R6.64] ;  /* 0x0000000606067981 */ /* 0x001ee4000c1e1900 */
[----:B--2---:R-:W-:-:S04]  /*0490*/  IMAD.WIDE R2, R5, 0x4, R2 ;  /* 0x0000000405027825 */ /* 0x004fc800078e0202 */
[C---:B------:R-:W-:Y:S01]  /*04a0*/  IMAD.WIDE R10, R15.reuse, 0x4, R8 ;  /* 0x000000040f0a7825 */ /* 0x040fe200078e0208 */
[----:B------:R-:W3:Y:S04]  /*04b0*/  LDG.E R12, desc[UR6][R2.64] ;  /* 0x00000006020c7981 */ /* 0x000ee8000c1e1900 */
[----:B------:R-:W2:Y:S01]  /*04c0*/  LDG.E R8, desc[UR6][R8.64] ;  /* 0x0000000608087981 */ /* 0x000ea2000c1e1900 */
[----:B------:R-:W-:-:S03]  /*04d0*/  IMAD.WIDE R4, R15, 0x4, R10 ;  /* 0x000000040f047825 */ /* 0x000fc600078e020a */
[----:B------:R-:W2:Y:S04]  /*04e0*/  LDG.E R19, desc[UR6][R2.64+0x4] ;  /* 0x0000040602137981 */ /* 0x000ea8000c1e1900 */
[----:B------:R-:W4:Y:S04]  /*04f0*/  LDG.E R14, desc[UR6][R10.64] ;  /* 0x000000060a0e7981 */ /* 0x000f28000c1e1900 */
[----:B------:R-:W4:Y:S04]  /*0500*/  LDG.E R23, desc[UR6][R2.64+0x8] ;  /* 0x0000080602177981 */ /* 0x000f28000c1e1900 */
[----:B------:R-:W5:Y:S04]  /*0510*/  LDG.E R25, desc[UR6][R2.64+0xc] ;  /* 0x00000c0602197981 */ /* 0x000f68000c1e1900 */
[----:B------:R-:W5:Y:S01]  /*0520*/  LDG.E R4, desc[UR6][R4.64] ;  /* 0x0000000604047981 */ /* 0x000f62000c1e1900 */
[----:B------:R-:W-:Y:S01]  /*0530*/  IADD3 R16, PT, PT, R16, 0x4, RZ ;  /* 0x0000000410107810 */ /* 0x000fe20007ffe0ff */
[----:B---3--:R-:W-:-:S04]  /*0540*/  FFMA R12, R12, R6, R21 ;  /* 0x000000060c0c7223 */ /* 0x008fc80000000015 */
[----:B--2---:R-:W-:-:S04]  /*0550*/  FFMA R12, R19, R8, R12 ;  /* 0x00000008130c7223 */ /* 0x004fc8000000000c */
[----:B----4-:R-:W-:-:S04]  /*0560*/  FFMA R12, R23, R14, R12 ;  /* 0x0000000e170c7223 */ /* 0x010fc8000000000c */
[----:B-----5:R-:W-:-:S07]  /*0570*/  FFMA R21, R25, R4, R12 ;  /* 0x0000000419157223 */ /* 0x020fce000000000c */
.L_x_3:
[----:B------:R-:W-:Y:S05]  /*0580*/  @!P1 BRA `(.L_x_2) ;  /* 0x0000000000689947 */ /* 0x000fea0003800000 */
[----:B------:R-:W1:Y:S01]  /*0590*/  LDC.64 R8, c[0x0][0x388] ;  /* 0x0000e200ff087b82 */ /* 0x000e620000000a00 */
[----:B------:R-:W-:Y:S02]  /*05a0*/  ISETP.NE.AND P0, PT, R13, 0x1, PT ;  /* 0x000000010d00780c */ /* 0x000fe40003f05270 */
[----:B------:R-:W-:-:S04]  /*05b0*/  LOP3.LUT R10, R15, 0x1, RZ, 0xc0, !PT ;  /* 0x000000010f0a7812 */ /* 0x000fc800078ec0ff */
[----:B------:R-:W-:Y:S01]  /*05c0*/  ISETP.NE.U32.AND P1, PT, R10, 0x1, PT ;  /* 0x000000010a00780c */ /* 0x000fe20003f25070 */
[----:B------:R-:W2:Y:S06]  /*05d0*/  LDC.64 R6, c[0x0][0x380] ;  /* 0x0000e000ff067b82 */ /* 0x000eac0000000a00 */
[C---:B------:R-:W-:Y:S01]  /*05e0*/  @P0 IMAD R13, R16.reuse, R15, R0 ;  /* 0x0000000f100d0224 */ /* 0x040fe200078e0200 */
[----:B------:R-:W-:Y:S01]  /*05f0*/  @P0 IADD3 R11, PT, PT, R17, R16, RZ ;  /* 0x00000010110b0210 */ /* 0x000fe20007ffe0ff */
[----:B------:R-:W3:Y:S01]  /*0600*/  LDC.64 R4, c[0x0][0x380] ;  /* 0x0000e000ff047b82 */ /* 0x000ee20000000a00 */
[----:B------:R-:W-:-:S05]  /*0610*/  @P0 IADD3 R16, PT, PT, R16, 0x2, RZ ;  /* 0x0000000210100810 */ /* 0x000fca0007ffe0ff */
[----:B------:R-:W-:Y:S02]  /*0620*/  @!P1 IMAD R19, R16, R15, R0 ;  /* 0x0000000f10139224 */ /* 0x000fe400078e0200 */
[----:B------:R-:W4:Y:S01]  /*0630*/  LDC.64 R2, c[0x0][0x388] ;  /* 0x0000e200ff027b82 */ /* 0x000f220000000a00 */
[----:B-1----:R-:W-:Y:S01]  /*0640*/  @P0 IMAD.WIDE R8, R13, 0x4, R8 ;  /* 0x000000040d080825 */ /* 0x002fe200078e0208 */
[----:B------:R-:W-:-:S04]  /*0650*/  @!P1 IADD3 R13, PT, PT, R17, R16, RZ ;  /* 0x00000010110d9210 */ /* 0x000fc80007ffe0ff */
[----:B0-----:R-:W5:Y:S01]  /*0660*/  @P0 LDG.E R14, desc[UR6][R8.64] ;  /* 0x00000006080e0981 */ /* 0x001f62000c1e1900 */
[----:B--2---:R-:W-:-:S04]  /*0670*/  @P0 IMAD.WIDE R6, R11, 0x4, R6 ;  /* 0x000000040b060825 */ /* 0x004fc800078e0206 */
[----:B------:R-:W-:Y:S01]  /*0680*/  @P0 IMAD.WIDE R10, R15, 0x4, R8 ;  /* 0x000000040f0a0825 */ /* 0x000fe200078e0208 */
[----:B------:R-:W5:Y:S03]  /*0690*/  @P0 LDG.E R12, desc[UR6][R6.64] ;  /* 0x00000006060c0981 */ /* 0x000f66000c1e1900 */
[----:B---3--:R-:W-:Y:S01]  /*06a0*/  @!P1 IMAD.WIDE R4, R13, 0x4, R4 ;  /* 0x000000040d049825 */ /* 0x008fe200078e0204 */
[----:B------:R-:W2:Y:S04]  /*06b0*/  @P0 LDG.E R15, desc[UR6][R6.64+0x4] ;  /* 0x00000406060f0981 */ /* 0x000ea8000c1e1900 */
[----:B------:R-:W2:Y:S01]  /*06c0*/  @P0 LDG.E R10, desc[UR6][R10.64] ;  /* 0x000000060a0a0981 */ /* 0x000ea2000c1e1900 */
[----:B----4-:R-:W-:-:S03]  /*06d0*/  @!P1 IMAD.WIDE R2, R19, 0x4, R2 ;  /* 0x0000000413029825 */ /* 0x010fc600078e0202 */
[----:B------:R-:W3:Y:S04]  /*06e0*/  @!P1 LDG.E R4, desc[UR6][R4.64] ;  /* 0x0000000604049981 */ /* 0x000ee8000c1e1900 */
[----:B------:R-:W3:Y:S01]  /*06f0*/  @!P1 LDG.E R2, desc[UR6][R2.64] ;  /* 0x0000000602029981 */ /* 0x000ee2000c1e1900 */
[----:B-----5:R-:W-:-:S04]  /*0700*/  @P0 FFMA R12, R12, R14, R21 ;  /* 0x0000000e0c0c0223 */ /* 0x020fc80000000015 */
[----:B--2---:R-:W-:-:S04]  /*0710*/  @P0 FFMA R21, R15, R10, R12 ;  /* 0x0000000a0f150223 */ /* 0x004fc8000000000c */
[----:B---3--:R-:W-:-:S07]  /*0720*/  @!P1 FFMA R21, R4, R2, R21 ;  /* 0x0000000204159223 */ /* 0x008fce0000000015 */
.L_x_2:
[----:B------:R-:W1:Y:S01]  /*0730*/  LDC.64 R2, c[0x0][0x390] ;  /* 0x0000e400ff027b82 */ /* 0x000e620000000a00 */
[----:B------:R-:W-:-:S05]  /*0740*/  IADD3 R17, PT, PT, R17, R0, RZ ;  /* 0x0000000011117210 */ /* 0x000fca0007ffe0ff */
[----:B-1----:R-:W-:-:S05]  /*0750*/  IMAD.WIDE.U32 R2, R17, 0x4, R2 ;  /* 0x0000000411027825 */ /* 0x002fca00078e0002 */
[----:B0-----:R-:W-:Y:S01]  /*0760*/  STG.E desc[UR6][R2.64], R21 ;  /* 0x0000001502007986 */ /* 0x001fe2000c101906 */
[----:B------:R-:W-:Y:S05]  /*0770*/  EXIT ;  /* 0x000000000000794d */ /* 0x000fea0003800000 */
.L_x_4:
[----:B------:R-:W-:-:S00]  /*0780*/  BRA `(.L_x_4) ;  /* 0xfffffffc00fc7947 */ /* 0x000fc0000383ffff */
[----:B------:R-:W-:-:S00]  /*0790*/  NOP ;  /* 0x0000000000007918 */ /* 0x000fc00000000000 */
        /* <DEDUP_REMOVED lines=14> */
.L_x_6:


//--------------------- .text._Z13cudaMatrixAddPfS_S_ii --------------------------
	.section	.text._Z13cudaMatrixAddPfS_S_ii,"ax",@progbits
	.align	128
        .global         _Z13cudaMatrixAddPfS_S_ii
        .type           _Z13cudaMatrixAddPfS_S_ii,@function
        .size           _Z13cudaMatrixAddPfS_S_ii,(.L_x_7 - _Z13cudaMatrixAddPfS_S_ii)
        .other          _Z13cudaMatrixAddPfS_S_ii,@"STO_CUDA_ENTRY STV_DEFAULT"
_Z13cudaMatrixAddPfS_S_ii:
.text._Z13cudaMatrixAddPfS_S_ii:
[----:B------:R-:W-:Y:S01]  /*0000*/  LDC R1, c[0x0][0x37c] ;  /* 0x0000df00ff017b82 */ /* 0x000fe20000000800 */
[----:B------:R-:W0:Y:S01]  /*0010*/  S2R R0, SR_TID.Y ;  /* 0x0000000000007919 */ /* 0x000e220000002200 */
[----:B------:R-:W0:Y:S01]  /*0020*/  LDCU.64 UR6, c[0x0][0x398] ;  /* 0x00007300ff0677ac */ /* 0x000e220008000a00 */
[----:B------:R-:W1:Y:S01]  /*0030*/  S2R R9, SR_TID.X ;  /* 0x0000000000097919 */ /* 0x000e620000002100 */
[----:B0-----:R-:W-:-:S04]  /*0040*/  ISETP.GE.AND P0, PT, R0, UR7, PT ;  /* 0x0000000700007c0c */ /* 0x001fc8000bf06270 */
[----:B-1----:R-:W-:-:S13]  /*0050*/  ISETP.GE.OR P0, PT, R9, UR6, P0 ;  /* 0x0000000609007c0c */ /* 0x002fda0008706670 */
[----:B------:R-:W-:Y:S05]  /*0060*/  @P0 EXIT ;  /* 0x000000000000094d */ /* 0x000fea0003800000 */
[----:B------:R-:W0:Y:S01]  /*0070*/  LDC.64 R2, c[0x0][0x380] ;  /* 0x0000e000ff027b82 */ /* 0x000e220000000a00 */
[----:B------:R-:W1:Y:S01]  /*0080*/  LDCU.64 UR4, c[0x0][0x358] ;  /* 0x00006b00ff0477ac */ /* 0x000e620008000a00 */
[----:B------:R-:W-:-:S06]  /*0090*/  IMAD R9, R9, UR7, R0 ;  /* 0x0000000709097c24 */ /* 0x000fcc000f8e0200 */
[----:B------:R-:W2:Y:S08]  /*00a0*/  LDC.64 R4, c[0x0][0x388] ;  /* 0x0000e200ff047b82 */ /* 0x000eb00000000a00 */
[----:B------:R-:W3:Y:S01]  /*00b0*/  LDC.64 R6, c[0x0][0x390] ;  /* 0x0000e400ff067b82 */ /* 0x000ee20000000a00 */
[----:B0-----:R-:W-:-:S06]  /*00c0*/  IMAD.WIDE.U32 R2, R9, 0x4, R2 ;  /* 0x0000000409027825 */ /* 0x001fcc00078e0002 */
[----:B-1----:R-:W4:Y:S01]  /*00d0*/  LDG.E R2, desc[UR4][R2.64] ;  /* 0x0000000402027981 */ /* 0x002f22000c1e1900 */
[----:B--2---:R-:W-:-:S06]  /*00e0*/  IMAD.WIDE.U32 R4, R9, 0x4, R4 ;  /* 0x0000000409047825 */ /* 0x004fcc00078e0004 */
[----:B------:R-:W4:Y:S01]  /*00f0*/  LDG.E R5, desc[UR4][R4.64] ;  /* 0x0000000404057981 */ /* 0x000f22000c1e1900 */
[----:B---3--:R-:W-:-:S04]  /*0100*/  IMAD.WIDE.U32 R6, R9, 0x4, R6 ;  /* 0x0000000409067825 */ /* 0x008fc800078e0006 */
[----:B----4-:R-:W-:-:S05]  /*0110*/  FADD R9, R2, R5 ;  /* 0x0000000502097221 */ /* 0x010fca0000000000 */
[----:B------:R-:W-:Y:S01]  /*0120*/  STG.E desc[UR4][R6.64], R9 ;  /* 0x0000000906007986 */ /* 0x000fe2000c101904 */
[----:B------:R-:W-:Y:S05]  /*0130*/  EXIT ;  /* 0x000000000000794d */ /* 0x000fea0003800000 */
.L_x_5:
        /* <DEDUP_REMOVED lines=12> */
.L_x_7:


//--------------------- .nv.shared.reserved.0     --------------------------
	.section	.nv.shared.reserved.0,"aw",@nobits
	.weak		__nv_reservedSMEM_offset_0_alias
	.size		__nv_reservedSMEM_offset_0_alias, 0, 64
	.other		__nv_reservedSMEM_offset_0_alias,@"STO_CUDA_RESERVED_SHARED STV_DEFAULT"
__nv_reservedSMEM_offset_0_alias:
	.zero		0
	.zero		64


//--------------------- .nv.constant0._Z14cudaMatrixMultPfS_S_i --------------------------
	.section	.nv.constant0._Z14cudaMatrixMultPfS_S_i,"a",@progbits
	.sectionflags	@""
	.align	4
.nv.constant0._Z14cudaMatrixMultPfS_S_i:
	.zero		924


//--------------------- .nv.constant0._Z13cudaMatrixAddPfS_S_ii --------------------------
	.section	.nv.constant0._Z13cudaMatrixAddPfS_S_ii,"a",@progbits
	.sectionflags	@""
	.align	4
.nv.constant0._Z13cudaMatrixAddPfS_S_ii:
	.zero		928


//--------------------- SYMBOLS --------------------------

	.type		.nv.reservedSmem.offset0,@object
	.size		.nv.reservedSmem.offset0,0x4
